//
// Generated by NVIDIA NVVM Compiler
//
// Compiler Build ID: CL-36424714
// Cuda compilation tools, release 13.0, V13.0.88
// Based on NVVM 20.0.0
//

.version 9.0
.target sm_100
.address_size 64

	// .globl	_Z12bank_depositPVvmmPViS2_
.extern .func  (.param .b32 func_retval0) vprintf
(
	.param .b64 vprintf_param_0,
	.param .b64 vprintf_param_1
)
;
.global .align 1 .b8 $str[39] = {97, 99, 99, 111, 117, 110, 116, 32, 40, 98, 97, 110, 107, 95, 112, 116, 114, 41, 32, 105, 115, 32, 97, 116, 32, 97, 100, 100, 114, 101, 115, 115, 32, 58, 32, 37, 112, 10};

.visible .entry _Z12bank_depositPVvmmPViS2_(
	.param .u64 .ptr .align 1 _Z12bank_depositPVvmmPViS2__param_0,
	.param .u64 _Z12bank_depositPVvmmPViS2__param_1,
	.param .u64 _Z12bank_depositPVvmmPViS2__param_2,
	.param .u64 .ptr .align 1 _Z12bank_depositPVvmmPViS2__param_3,
	.param .u64 .ptr .align 1 _Z12bank_depositPVvmmPViS2__param_4
)
{
	.local .align 8 .b8 	__local_depot0[8];
	.reg .b64 	%SP;
	.reg .b64 	%SPL;
	.reg .pred 	%p<4>;
	.reg .b32 	%r<9>;
	.reg .b64 	%rd<19>;

	mov.u64 	%SPL, __local_depot0;
	cvta.local.u64 	%SP, %SPL;
	ld.param.u64 	%rd5, [_Z12bank_depositPVvmmPViS2__param_0];
	ld.param.u64 	%rd6, [_Z12bank_depositPVvmmPViS2__param_1];
	ld.param.u64 	%rd4, [_Z12bank_depositPVvmmPViS2__param_2];
	ld.param.u64 	%rd7, [_Z12bank_depositPVvmmPViS2__param_3];
	ld.param.u64 	%rd8, [_Z12bank_depositPVvmmPViS2__param_4];
	cvta.to.global.u64 	%rd1, %rd7;
	cvta.to.global.u64 	%rd2, %rd8;
	cvta.to.global.u64 	%rd3, %rd5;
	add.u64 	%rd9, %SP, 0;
	add.u64 	%rd10, %SPL, 0;
	st.local.u64 	[%rd10], %rd5;
	mov.u64 	%rd11, $str;
	cvta.global.u64 	%rd12, %rd11;
	{ // callseq 0, 0
	.param .b64 param0;
	st.param.b64 	[param0], %rd12;
	.param .b64 param1;
	st.param.b64 	[param1], %rd9;
	.param .b32 retval0;
	call.uni (retval0), 
	vprintf, 
	(
	param0, 
	param1
	);
	ld.param.b32 	%r1, [retval0];
	} // callseq 0
	ld.volatile.global.u64 	%rd13, [%rd3+8];
	mov.u64 	%rd18, %rd13;
	mov.u64 	%rd16, %rd18;
	setp.eq.s64 	%p1, %rd16, %rd6;
	@%p1 bra 	$L__BB0_2;
	mov.b32 	%r3, -1;
	st.volatile.global.u32 	[%rd2], %r3;
	bra.uni 	$L__BB0_5;
$L__BB0_2:
	mov.b32 	%r4, 0;
	st.volatile.global.u32 	[%rd2], %r4;
	mov.b32 	%r5, 1;
	st.volatile.global.u32 	[%rd1], %r5;
	mov.u32 	%r6, %tid.x;
	setp.ne.s32 	%p2, %r6, 0;
	@%p2 bra 	$L__BB0_4;
	atom.global.add.u64 	%rd17, [%rd3], %rd4;
	mov.b32 	%r7, 3;
	st.volatile.global.u32 	[%rd1], %r7;
$L__BB0_4:
	ld.volatile.global.u32 	%r8, [%rd1];
	setp.ne.s32 	%p3, %r8, 2;
	@%p3 bra 	$L__BB0_4;
$L__BB0_5:
	ret;

}


// ===== COMPILED SASS (sm_100) =====

	.target	sm_100

	.elftype	@"ET_EXEC"


//--------------------- .note.nv.tkinfo           --------------------------
	.section	.note.nv.tkinfo,"",@"SHT_NOTE"
	.sectionflags	@"SHF_NOTE_NV_TKINFO"
	.tkinfo
        /*0018*/ 	.word	0x00000002
        /*0030*/ 	.string	""
        /*0030*/ 	.string	"ptxas"
        /*0030*/ 	.string	"Cuda compilation tools, release 13.0, V13.0.88"
        /*0030*/ 	.string	"Build cuda_13.0.r13.0/compiler.36424714_0"
        /*0030*/ 	.string	"-arch sm_100 -m 64 "



//--------------------- .note.nv.cuinfo           --------------------------
	.section	.note.nv.cuinfo,"",@"SHT_NOTE"
	.sectionflags	@"SHF_NOTE_NV_CUINFO"
        /*0018*/ 	.short	0x0002
        /*001a*/ 	.short	0x0064
        /*001c*/ 	.short	0x0082
	.zero		2


//--------------------- .nv.info                  --------------------------
	.section	.nv.info,"",@"SHT_CUDA_INFO"
	.align	4


	//----- nvinfo : EIATTR_REGCOUNT
	.align		4
        /*0000*/ 	.byte	0x04, 0x2f
        /*0002*/ 	.short	(.L_2 - .L_1)
	.align		4
.L_1:
        /*0004*/ 	.word	index@(_Z12bank_depositPVvmmPViS2_)
        /*0008*/ 	.word	0x00000018


	//----- nvinfo : EIATTR_FRAME_SIZE
	.align		4
.L_2:
        /*000c*/ 	.byte	0x04, 0x11
        /*000e*/ 	.short	(.L_4 - .L_3)
	.align		4
.L_3:
        /*0010*/ 	.word	index@(_Z12bank_depositPVvmmPViS2_)
        /*0014*/ 	.word	0x00000008


	//----- nvinfo : EIATTR_MIN_STACK_SIZE
	.align		4
.L_4:
        /*0018*/ 	.byte	0x04, 0x12
        /*001a*/ 	.short	(.L_6 - .L_5)
	.align		4
.L_5:
        /*001c*/ 	.word	index@(_Z12bank_depositPVvmmPViS2_)
        /*0020*/ 	.word	0x00000008
.L_6:


//--------------------- .nv.compat                --------------------------
	.section	.nv.compat,"",@"SHT_CUDA_COMPAT_INFO"
	.align	4
        /*0000*/ 	.byte	0x02, 0x09, 0x00, 0x00, 0x02, 0x02, 0x01, 0x00, 0x02, 0x05, 0x05, 0x00, 0x03, 0x07, 0x01, 0x01
        /*0010*/ 	.byte	0x02, 0x03, 0x00, 0x00, 0x02, 0x06, 0x01, 0x00, 0x04, 0x0b, 0x08, 0x00, 0x09, 0x00, 0x00, 0x00
        /*0020*/ 	.byte	0x00, 0x00, 0x00, 0x00


//--------------------- .nv.info._Z12bank_depositPVvmmPViS2_ --------------------------
	.section	.nv.info._Z12bank_depositPVvmmPViS2_,"",@"SHT_CUDA_INFO"
	.sectionflags	@""
	.align	4


	//----- nvinfo : EIATTR_CUDA_API_VERSION
	.align		4
        /*0000*/ 	.byte	0x04, 0x37
        /*0002*/ 	.short	(.L_8 - .L_7)
.L_7:
        /*0004*/ 	.word	0x00000082


	//----- nvinfo : EIATTR_KPARAM_INFO
	.align		4
.L_8:
        /*0008*/ 	.byte	0x04, 0x17
        /*000a*/ 	.short	(.L_10 - .L_9)
.L_9:
        /*000c*/ 	.word	0x00000000
        /*0010*/ 	.short	0x0004
        /*0012*/ 	.short	0x0020
        /*0014*/ 	.byte	0x00, 0xf5, 0x21, 0x00


	//----- nvinfo : EIATTR_KPARAM_INFO
	.align		4
.L_10:
        /*0018*/ 	.byte	0x04, 0x17
        /*001a*/ 	.short	(.L_12 - .L_11)
.L_11:
        /*001c*/ 	.word	0x00000000
        /*0020*/ 	.short	0x0003
        /*0022*/ 	.short	0x0018
        /*0024*/ 	.byte	0x00, 0xf5, 0x21, 0x00


	//----- nvinfo : EIATTR_KPARAM_INFO
	.align		4
.L_12:
        /*0028*/ 	.byte	0x04, 0x17
        /*002a*/ 	.short	(.L_14 - .L_13)
.L_13:
        /*002c*/ 	.word	0x00000000
        /*0030*/ 	.short	0x0002
        /*0032*/ 	.short	0x0010
        /*0034*/ 	.byte	0x00, 0xf0, 0x21, 0x00


	//----- nvinfo : EIATTR_KPARAM_INFO
	.align		4
.L_14:
        /*0038*/ 	.byte	0x04, 0x17
        /*003a*/ 	.short	(.L_16 - .L_15)
.L_15:
        /*003c*/ 	.word	0x00000000
        /*0040*/ 	.short	0x0001
        /*0042*/ 	.short	0x0008
        /*0044*/ 	.byte	0x00, 0xf0, 0x21, 0x00


	//----- nvinfo : EIATTR_KPARAM_INFO
	.align		4
.L_16:
        /*0048*/ 	.byte	0x04, 0x17
        /*004a*/ 	.short	(.L_18 - .L_17)
.L_17:
        /*004c*/ 	.word	0x00000000
        /*0050*/ 	.short	0x0000
        /*0052*/ 	.short	0x0000
        /*0054*/ 	.byte	0x00, 0xf5, 0x21, 0x00


	//----- nvinfo : EIATTR_SPARSE_MMA_MASK
	.align		4
.L_18:
        /*0058*/ 	.byte	0x03, 0x50
        /*005a*/ 	.short	0x0000


	//----- nvinfo : EIATTR_MAXREG_COUNT
	.align		4
        /*005c*/ 	.byte	0x03, 0x1b
        /*005e*/ 	.short	0x00ff


	//----- nvinfo : EIATTR_EXTERNS
	.align		4
        /*0060*/ 	.byte	0x04, 0x0f
        /*0062*/ 	.short	(.L_20 - .L_19)


	//   ....[0]....
	.align		4
.L_19:
        /*0064*/ 	.word	index@(vprintf)


	//----- nvinfo : EIATTR_MERCURY_ISA_VERSION
	.align		4
.L_20:
        /*0068*/ 	.byte	0x03, 0x5f
        /*006a*/ 	.short	0x0101


	//----- nvinfo : EIATTR_VRC_CTA_INIT_COUNT
	.align		4
        /*006c*/ 	.byte	0x02, 0x4a
	.zero		1
	.zero		1


	//----- nvinfo : EIATTR_SYSCALL_OFFSETS
	.align		4
        /*0070*/ 	.byte	0x04, 0x46
        /*0072*/ 	.short	(.L_22 - .L_21)


	//   ....[0]....
.L_21:
        /*0074*/ 	.word	0x000000f0


	//----- nvinfo : EIATTR_EXIT_INSTR_OFFSETS
	.align		4
.L_22:
        /*0078*/ 	.byte	0x04, 0x1c
        /*007a*/ 	.short	(.L_24 - .L_23)


	//   ....[0]....
.L_23:
        /*007c*/ 	.word	0x00000180


	//   ....[1]....
        /*0080*/ 	.word	0x000002b0


	//----- nvinfo : EIATTR_CRS_STACK_SIZE
	.align		4
.L_24:
        /*0084*/ 	.byte	0x04, 0x1e
        /*0086*/ 	.short	(.L_26 - .L_25)
.L_25:
        /*0088*/ 	.word	0x00000000


	//----- nvinfo : EIATTR_CBANK_PARAM_SIZE
	.align		4
.L_26:
        /*008c*/ 	.byte	0x03, 0x19
        /*008e*/ 	.short	0x0028


	//----- nvinfo : EIATTR_PARAM_CBANK
	.align		4
        /*0090*/ 	.byte	0x04, 0x0a
        /*0092*/ 	.short	(.L_28 - .L_27)
	.align		4
.L_27:
        /*0094*/ 	.word	index@(.nv.constant0._Z12bank_depositPVvmmPViS2_)
        /*0098*/ 	.short	0x0380
        /*009a*/ 	.short	0x0028


	//----- nvinfo : EIATTR_SW_WAR
	.align		4
.L_28:
        /*009c*/ 	.byte	0x04, 0x36
        /*009e*/ 	.short	(.L_30 - .L_29)
.L_29:
        /*00a0*/ 	.word	0x00000008
.L_30:


//--------------------- .nv.callgraph             --------------------------
	.section	.nv.callgraph,"",@"SHT_CUDA_CALLGRAPH"
	.align	4
	.sectionentsize	8
	.align		4
        /*0000*/ 	.word	0x00000000
	.align		4
        /*0004*/ 	.word	0xffffffff
	.align		4
        /*0008*/ 	.word	index@(_Z12bank_depositPVvmmPViS2_)
	.align		4
        /*000c*/ 	.word	index@(vprintf)
	.align		4
        /*0010*/ 	.word	0x00000000
	.align		4
        /*0014*/ 	.word	0xfffffffe
	.align		4
        /*0018*/ 	.word	0x00000000
	.align		4
        /*001c*/ 	.word	0xfffffffd
	.align		4
        /*0020*/ 	.word	0x00000000
	.align		4
        /*0024*/ 	.word	0xfffffffc


//--------------------- .nv.constant4             --------------------------
	.section	.nv.constant4,"a",@progbits
	.align	8
	.align		8
.nv.constant4:
        /*0000*/ 	.dword	vprintf
	.align		8
        /*0008*/ 	.dword	$str


//--------------------- .text._Z12bank_depositPVvmmPViS2_ --------------------------
	.section	.text._Z12bank_depositPVvmmPViS2_,"ax",@progbits
	.align	128
        .global         _Z12bank_depositPVvmmPViS2_
        .type           _Z12bank_depositPVvmmPViS2_,@function
        .size           _Z12bank_depositPVvmmPViS2_,(.L_x_4 - _Z12bank_depositPVvmmPViS2_)
        .other          _Z12bank_depositPVvmmPViS2_,@"STO_CUDA_ENTRY STV_DEFAULT"
_Z12bank_depositPVvmmPViS2_:
.text._Z12bank_depositPVvmmPViS2_:
[----:B------:R-:W0:Y:S08]  /*0000*/  LDC R1, c[0x0][0x37c] ;  /* 0x0000df00ff017b82 */ /* 0x000e300000000800 */
[----:B------:R-:W1:Y:S01]  /*0010*/  LDC.64 R8, c[0x0][0x380] ;  /* 0x0000e000ff087b82 */ /* 0x000e620000000a00 */
[----:B0-----:R-:W-:Y:S01]  /*0020*/  VIADD R1, R1, 0xfffffff8 ;  /* 0xfffffff801017836 */ /* 0x001fe20000000000 */
[----:B------:R-:W-:Y:S01]  /*0030*/  MOV R0, 0x0 ;  /* 0x0000000000007802 */ /* 0x000fe20000000f00 */
[----:B------:R-:W0:Y:S01]  /*0040*/  LDCU UR4, c[0x0][0x2f8] ;  /* 0x00005f00ff0477ac */ /* 0x000e220008000800 */
[----:B------:R-:W2:Y:S04]  /*0050*/  LDCU.64 UR6, c[0x4][0x8] ;  /* 0x01000100ff0677ac */ /* 0x000ea80008000a00 */
[----:B------:R3:W4:Y:S01]  /*0060*/  LDC.64 R2, c[0x4][R0] ;  /* 0x0100000000027b82 */ /* 0x0007220000000a00 */
[----:B------:R-:W5:Y:S01]  /*0070*/  LDCU UR5, c[0x0][0x2fc] ;  /* 0x00005f80ff0577ac */ /* 0x000f620008000800 */
[----:B------:R-:W3:Y:S01]  /*0080*/  LDCU.64 UR36, c[0x0][0x358] ;  /* 0x00006b00ff2477ac */ /* 0x000ee20008000a00 */
[----:B0-----:R-:W-:Y:S01]  /*0090*/  IADD3 R6, P0, PT, R1, UR4, RZ ;  /* 0x0000000401067c10 */ /* 0x001fe2000ff1e0ff */
[----:B-1----:R0:W-:Y:S01]  /*00a0*/  STL.64 [R1], R8 ;  /* 0x0000000801007387 */ /* 0x0021e20000100a00 */
[----:B--2---:R-:W-:-:S02]  /*00b0*/  IMAD.U32 R4, RZ, RZ, UR6 ;  /* 0x00000006ff047e24 */ /* 0x004fc4000f8e00ff */
[----:B------:R-:W-:Y:S02]  /*00c0*/  IMAD.U32 R5, RZ, RZ, UR7 ;  /* 0x00000007ff057e24 */ /* 0x000fe4000f8e00ff */
[----:B-----5:R-:W-:-:S07]  /*00d0*/  IMAD.X R7, RZ, RZ, UR5, P0 ;  /* 0x00000005ff077e24 */ /* 0x020fce00080e06ff */
[----:B------:R-:W-:-:S07]  /*00e0*/  LEPC R20, `(.L_x_0) ;  /* 0x000000001014794e */ /* 0x000fce0000000000 */
[----:B0--34-:R-:W-:Y:S05]  /*00f0*/  CALL.ABS.NOINC R2 ;  /* 0x0000000002007343 */ /* 0x019fea0003c00000 */
.L_x_0:
[----:B------:R-:W0:Y:S01]  /*0100*/  LDC.64 R4, c[0x0][0x380] ;  /* 0x0000e000ff047b82 */ /* 0x000e220000000a00 */
[----:B------:R-:W1:Y:S01]  /*0110*/  LDCU.64 UR4, c[0x0][0x388] ;  /* 0x00007100ff0477ac */ /* 0x000e620008000a00 */
[----:B0-----:R-:W1:Y:S02]  /*0120*/  LDG.E.64.STRONG.SYS R2, desc[UR36][R4.64+0x8] ;  /* 0x0000082404027981 */ /* 0x001e64000c1f5b00 */
[----:B-1----:R-:W-:-:S04]  /*0130*/  ISETP.NE.U32.AND P0, PT, R2, UR4, PT ;  /* 0x0000000402007c0c */ /* 0x002fc8000bf05070 */
[----:B------:R-:W-:-:S13]  /*0140*/  ISETP.NE.AND.EX P0, PT, R3, UR5, PT, P0 ;  /* 0x0000000503007c0c */ /* 0x000fda000bf05300 */
[----:B------:R-:W0:Y:S01]  /*0150*/  @P0 LDC.64 R2, c[0x0][0x3a0] ;  /* 0x0000e800ff020b82 */ /* 0x000e220000000a00 */
[----:B------:R-:W-:-:S05]  /*0160*/  @P0 IMAD.MOV.U32 R7, RZ, RZ, -0x1 ;  /* 0xffffffffff070424 */ /* 0x000fca00078e00ff */
[----:B0-----:R0:W-:Y:S01]  /*0170*/  @P0 STG.E.STRONG.SYS desc[UR36][R2.64], R7 ;  /* 0x0000000702000986 */ /* 0x0011e2000c115924 */
[----:B------:R-:W-:Y:S05]  /*0180*/  @P0 EXIT ;  /* 0x000000000000094d */ /* 0x000fea0003800000 */
[----:B------:R-:W1:Y:S01]  /*0190*/  S2R R0, SR_TID.X ;  /* 0x0000000000007919 */ /* 0x000e620000002100 */
[----:B------:R-:W2:Y:S01]  /*01a0*/  LDC.64 R8, c[0x0][0x3a0] ;  /* 0x0000e800ff087b82 */ /* 0x000ea20000000a00 */
[----:B0-----:R-:W-:Y:S01]  /*01b0*/  IMAD.MOV.U32 R7, RZ, RZ, 0x1 ;  /* 0x00000001ff077424 */ /* 0x001fe200078e00ff */
[----:B------:R-:W-:Y:S06]  /*01c0*/  BSSY.RECONVERGENT B0, `(.L_x_1) ;  /* 0x000000a000007945 */ /* 0x000fec0003800200 */
[----:B------:R-:W0:Y:S01]  /*01d0*/  LDC.64 R2, c[0x0][0x398] ;  /* 0x0000e600ff027b82 */ /* 0x000e220000000a00 */
[----:B--2---:R2:W-:Y:S01]  /*01e0*/  STG.E.STRONG.SYS desc[UR36][R8.64], RZ ;  /* 0x000000ff08007986 */ /* 0x0045e2000c115924 */
[----:B-1----:R-:W-:-:S03]  /*01f0*/  ISETP.NE.AND P0, PT, R0, RZ, PT ;  /* 0x000000ff0000720c */ /* 0x002fc60003f05270 */
[----:B0-----:R2:W-:Y:S10]  /*0200*/  STG.E.STRONG.SYS desc[UR36][R2.64], R7 ;  /* 0x0000000702007986 */ /* 0x0015f4000c115924 */
[----:B------:R-:W-:Y:S05]  /*0210*/  @P0 BRA `(.L_x_2) ;  /* 0x0000000000100947 */ /* 0x000fea0003800000 */
[----:B--2---:R-:W0:Y:S01]  /*0220*/  LDC.64 R6, c[0x0][0x390] ;  /* 0x0000e400ff067b82 */ /* 0x004e220000000a00 */
[----:B------:R-:W-:Y:S01]  /*0230*/  IMAD.MOV.U32 R9, RZ, RZ, 0x3 ;  /* 0x00000003ff097424 */ /* 0x000fe200078e00ff */
[----:B0-----:R0:W-:Y:S04]  /*0240*/  REDG.E.ADD.64.STRONG.GPU desc[UR36][R4.64], R6 ;  /* 0x000000060400798e */ /* 0x0011e8000c12e524 */
[----:B------:R0:W-:Y:S02]  /*0250*/  STG.E.STRONG.SYS desc[UR36][R2.64], R9 ;  /* 0x0000000902007986 */ /* 0x0001e4000c115924 */
.L_x_2:
[----:B------:R-:W-:Y:S05]  /*0260*/  BSYNC.RECONVERGENT B0 ;  /* 0x0000000000007941 */ /* 0x000fea0003800200 */
.L_x_1:
[----:B------:R-:W3:Y:S01]  /*0270*/  LDG.E.STRONG.SYS R0, desc[UR36][R2.64] ;  /* 0x0000002402007981 */ /* 0x000ee2000c1f5900 */
[----:B------:R-:W-:Y:S05]  /*0280*/  YIELD ;  /* 0x0000000000007946 */ /* 0x000fea0003800000 */
[----:B---3--:R-:W-:-:S13]  /*0290*/  ISETP.NE.AND P0, PT, R0, 0x2, PT ;  /* 0x000000020000780c */ /* 0x008fda0003f05270 */
[----:B------:R-:W-:Y:S05]  /*02a0*/  @P0 BRA `(.L_x_1) ;  /* 0xfffffffc00f00947 */ /* 0x000fea000383ffff */
[----:B------:R-:W-:Y:S05]  /*02b0*/  EXIT ;  /* 0x000000000000794d */ /* 0x000fea0003800000 */
.L_x_3:
[----:B------:R-:W-:-:S00]  /*02c0*/  BRA `(.L_x_3) ;  /* 0xfffffffc00fc7947 */ /* 0x000fc0000383ffff */
[----:B------:R-:W-:-:S00]  /*02d0*/  NOP ;  /* 0x0000000000007918 */ /* 0x000fc00000000000 */
        /* <DEDUP_REMOVED lines=10> */
.L_x_4:


//--------------------- .nv.global.init           --------------------------
	.section	.nv.global.init,"aw",@progbits
.nv.global.init:
	.type		$str,@object
	.size		$str,(.L_0 - $str)
$str:
        /*0000*/ 	.byte	0x61, 0x63, 0x63, 0x6f, 0x75, 0x6e, 0x74, 0x20, 0x28, 0x62, 0x61, 0x6e, 0x6b, 0x5f, 0x70, 0x74
        /*0010*/ 	.byte	0x72, 0x29, 0x20, 0x69, 0x73, 0x20, 0x61, 0x74, 0x20, 0x61, 0x64, 0x64, 0x72, 0x65, 0x73, 0x73
        /*0020*/ 	.byte	0x20, 0x3a, 0x20, 0x25, 0x70, 0x0a, 0x00
.L_0:


//--------------------- .nv.shared.reserved.0     --------------------------
	.section	.nv.shared.reserved.0,"aw",@nobits
	.weak		__nv_reservedSMEM_offset_0_alias
	.size		__nv_reservedSMEM_offset_0_alias, 0, 64
	.other		__nv_reservedSMEM_offset_0_alias,@"STO_CUDA_RESERVED_SHARED STV_DEFAULT"
__nv_reservedSMEM_offset_0_alias:
	.zero		0
	.zero		64


//--------------------- .nv.constant0._Z12bank_depositPVvmmPViS2_ --------------------------
	.section	.nv.constant0._Z12bank_depositPVvmmPViS2_,"a",@progbits
	.sectionflags	@""
	.align	4
.nv.constant0._Z12bank_depositPVvmmPViS2_:
	.zero		936


//--------------------- SYMBOLS --------------------------

	.type		.nv.reservedSmem.offset0,@object
	.size		.nv.reservedSmem.offset0,0x4
	.type		vprintf,@function
